//
// Generated by NVIDIA NVVM Compiler
//
// Compiler Build ID: CL-36424714
// Cuda compilation tools, release 13.0, V13.0.88
// Based on NVVM 20.0.0
//

.version 9.0
.target sm_100
.address_size 64

	// .globl	_Z19matmul_tiled_kernelPKfS0_Pfi
// _ZZ19matmul_tiled_kernelPKfS0_PfiE2As has been demoted
// _ZZ19matmul_tiled_kernelPKfS0_PfiE2Bs has been demoted

.visible .entry _Z19matmul_tiled_kernelPKfS0_Pfi(
	.param .u64 .ptr .align 1 _Z19matmul_tiled_kernelPKfS0_Pfi_param_0,
	.param .u64 .ptr .align 1 _Z19matmul_tiled_kernelPKfS0_Pfi_param_1,
	.param .u64 .ptr .align 1 _Z19matmul_tiled_kernelPKfS0_Pfi_param_2,
	.param .u32 _Z19matmul_tiled_kernelPKfS0_Pfi_param_3
)
{
	.reg .pred 	%p<8>;
	.reg .b32 	%r<43>;
	.reg .b32 	%f<63>;
	.reg .b64 	%rd<13>;
	// demoted variable
	.shared .align 4 .b8 _ZZ19matmul_tiled_kernelPKfS0_PfiE2As[1024];
	// demoted variable
	.shared .align 4 .b8 _ZZ19matmul_tiled_kernelPKfS0_PfiE2Bs[1024];
	ld.param.u64 	%rd4, [_Z19matmul_tiled_kernelPKfS0_Pfi_param_0];
	ld.param.u64 	%rd5, [_Z19matmul_tiled_kernelPKfS0_Pfi_param_1];
	ld.param.u64 	%rd6, [_Z19matmul_tiled_kernelPKfS0_Pfi_param_2];
	ld.param.u32 	%r24, [_Z19matmul_tiled_kernelPKfS0_Pfi_param_3];
	mov.u32 	%r38, %tid.x;
	mov.u32 	%r40, %tid.y;
	mov.u32 	%r25, %ctaid.y;
	shl.b32 	%r26, %r25, 4;
	add.s32 	%r3, %r26, %r40;
	mov.u32 	%r27, %ctaid.x;
	shl.b32 	%r4, %r27, 4;
	add.s32 	%r5, %r4, %r38;
	setp.lt.s32 	%p1, %r24, 1;
	mov.f32 	%f62, 0f00000000;
	@%p1 bra 	$L__BB0_7;
	add.s32 	%r28, %r24, 15;
	shr.u32 	%r29, %r28, 4;
	shl.b32 	%r30, %r40, 6;
	mov.u32 	%r31, _ZZ19matmul_tiled_kernelPKfS0_PfiE2As;
	add.s32 	%r6, %r31, %r30;
	shl.b32 	%r32, %r38, 2;
	add.s32 	%r7, %r6, %r32;
	mov.u32 	%r33, _ZZ19matmul_tiled_kernelPKfS0_PfiE2Bs;
	add.s32 	%r9, %r33, %r32;
	add.s32 	%r8, %r9, %r30;
	neg.s32 	%r42, %r29;
	mad.lo.s32 	%r34, %r40, %r24, %r38;
	add.s32 	%r41, %r34, %r4;
	shl.b32 	%r12, %r24, 4;
	mad.lo.s32 	%r39, %r24, %r3, %r38;
	cvta.to.global.u64 	%rd1, %rd4;
	cvta.to.global.u64 	%rd2, %rd5;
	mov.f32 	%f62, 0f00000000;
$L__BB0_2:
	setp.ge.u32 	%p2, %r3, %r24;
	mul.wide.s32 	%rd7, %r39, 4;
	add.s64 	%rd3, %rd1, %rd7;
	setp.ge.s32 	%p3, %r38, %r24;
	mov.f32 	%f60, 0f00000000;
	or.pred  	%p4, %p2, %p3;
	@%p4 bra 	$L__BB0_4;
	ld.global.f32 	%f60, [%rd3];
$L__BB0_4:
	st.shared.f32 	[%r7], %f60;
	max.s32 	%r35, %r5, %r40;
	setp.ge.s32 	%p5, %r35, %r24;
	mov.f32 	%f61, 0f00000000;
	@%p5 bra 	$L__BB0_6;
	mul.wide.s32 	%rd8, %r41, 4;
	add.s64 	%rd9, %rd2, %rd8;
	ld.global.f32 	%f61, [%rd9];
$L__BB0_6:
	st.shared.f32 	[%r8], %f61;
	bar.sync 	0;
	ld.shared.f32 	%f12, [%r6];
	ld.shared.f32 	%f13, [%r9];
	fma.rn.f32 	%f14, %f12, %f13, %f62;
	ld.shared.f32 	%f15, [%r6+4];
	ld.shared.f32 	%f16, [%r9+64];
	fma.rn.f32 	%f17, %f15, %f16, %f14;
	ld.shared.f32 	%f18, [%r6+8];
	ld.shared.f32 	%f19, [%r9+128];
	fma.rn.f32 	%f20, %f18, %f19, %f17;
	ld.shared.f32 	%f21, [%r6+12];
	ld.shared.f32 	%f22, [%r9+192];
	fma.rn.f32 	%f23, %f21, %f22, %f20;
	ld.shared.f32 	%f24, [%r6+16];
	ld.shared.f32 	%f25, [%r9+256];
	fma.rn.f32 	%f26, %f24, %f25, %f23;
	ld.shared.f32 	%f27, [%r6+20];
	ld.shared.f32 	%f28, [%r9+320];
	fma.rn.f32 	%f29, %f27, %f28, %f26;
	ld.shared.f32 	%f30, [%r6+24];
	ld.shared.f32 	%f31, [%r9+384];
	fma.rn.f32 	%f32, %f30, %f31, %f29;
	ld.shared.f32 	%f33, [%r6+28];
	ld.shared.f32 	%f34, [%r9+448];
	fma.rn.f32 	%f35, %f33, %f34, %f32;
	ld.shared.f32 	%f36, [%r6+32];
	ld.shared.f32 	%f37, [%r9+512];
	fma.rn.f32 	%f38, %f36, %f37, %f35;
	ld.shared.f32 	%f39, [%r6+36];
	ld.shared.f32 	%f40, [%r9+576];
	fma.rn.f32 	%f41, %f39, %f40, %f38;
	ld.shared.f32 	%f42, [%r6+40];
	ld.shared.f32 	%f43, [%r9+640];
	fma.rn.f32 	%f44, %f42, %f43, %f41;
	ld.shared.f32 	%f45, [%r6+44];
	ld.shared.f32 	%f46, [%r9+704];
	fma.rn.f32 	%f47, %f45, %f46, %f44;
	ld.shared.f32 	%f48, [%r6+48];
	ld.shared.f32 	%f49, [%r9+768];
	fma.rn.f32 	%f50, %f48, %f49, %f47;
	ld.shared.f32 	%f51, [%r6+52];
	ld.shared.f32 	%f52, [%r9+832];
	fma.rn.f32 	%f53, %f51, %f52, %f50;
	ld.shared.f32 	%f54, [%r6+56];
	ld.shared.f32 	%f55, [%r9+896];
	fma.rn.f32 	%f56, %f54, %f55, %f53;
	ld.shared.f32 	%f57, [%r6+60];
	ld.shared.f32 	%f58, [%r9+960];
	fma.rn.f32 	%f62, %f57, %f58, %f56;
	bar.sync 	0;
	add.s32 	%r42, %r42, 1;
	setp.ne.s32 	%p6, %r42, 0;
	add.s32 	%r41, %r41, %r12;
	add.s32 	%r40, %r40, 16;
	add.s32 	%r39, %r39, 16;
	add.s32 	%r38, %r38, 16;
	@%p6 bra 	$L__BB0_2;
$L__BB0_7:
	max.s32 	%r36, %r3, %r5;
	setp.ge.s32 	%p7, %r36, %r24;
	@%p7 bra 	$L__BB0_9;
	mad.lo.s32 	%r37, %r24, %r3, %r5;
	cvta.to.global.u64 	%rd10, %rd6;
	mul.wide.s32 	%rd11, %r37, 4;
	add.s64 	%rd12, %rd10, %rd11;
	st.global.f32 	[%rd12], %f62;
$L__BB0_9:
	ret;

}


// ===== COMPILED SASS (sm_100) =====

	.target	sm_100

	.elftype	@"ET_EXEC"


//--------------------- .note.nv.tkinfo           --------------------------
	.section	.note.nv.tkinfo,"",@"SHT_NOTE"
	.sectionflags	@"SHF_NOTE_NV_TKINFO"
	.tkinfo
        /*0018*/ 	.word	0x00000002
        /*0030*/ 	.string	""
        /*0030*/ 	.string	"ptxas"
        /*0030*/ 	.string	"Cuda compilation tools, release 13.0, V13.0.88"
        /*0030*/ 	.string	"Build cuda_13.0.r13.0/compiler.36424714_0"
        /*0030*/ 	.string	"-arch sm_100 -m 64 "



//--------------------- .note.nv.cuinfo           --------------------------
	.section	.note.nv.cuinfo,"",@"SHT_NOTE"
	.sectionflags	@"SHF_NOTE_NV_CUINFO"
        /*0018*/ 	.short	0x0002
        /*001a*/ 	.short	0x0064
        /*001c*/ 	.short	0x0082
	.zero		2


//--------------------- .nv.info                  --------------------------
	.section	.nv.info,"",@"SHT_CUDA_INFO"
	.align	4


	//----- nvinfo : EIATTR_REGCOUNT
	.align		4
        /*0000*/ 	.byte	0x04, 0x2f
        /*0002*/ 	.short	(.L_1 - .L_0)
	.align		4
.L_0:
        /*0004*/ 	.word	index@(_Z19matmul_tiled_kernelPKfS0_Pfi)
        /*0008*/ 	.word	0x00000020


	//----- nvinfo : EIATTR_FRAME_SIZE
	.align		4
.L_1:
        /*000c*/ 	.byte	0x04, 0x11
        /*000e*/ 	.short	(.L_3 - .L_2)
	.align		4
.L_2:
        /*0010*/ 	.word	index@(_Z19matmul_tiled_kernelPKfS0_Pfi)
        /*0014*/ 	.word	0x00000000


	//----- nvinfo : EIATTR_MIN_STACK_SIZE
	.align		4
.L_3:
        /*0018*/ 	.byte	0x04, 0x12
        /*001a*/ 	.short	(.L_5 - .L_4)
	.align		4
.L_4:
        /*001c*/ 	.word	index@(_Z19matmul_tiled_kernelPKfS0_Pfi)
        /*0020*/ 	.word	0x00000000
.L_5:


//--------------------- .nv.compat                --------------------------
	.section	.nv.compat,"",@"SHT_CUDA_COMPAT_INFO"
	.align	4
        /*0000*/ 	.byte	0x02, 0x09, 0x00, 0x00, 0x02, 0x02, 0x01, 0x00, 0x02, 0x05, 0x05, 0x00, 0x03, 0x07, 0x01, 0x01
        /*0010*/ 	.byte	0x02, 0x03, 0x00, 0x00, 0x02, 0x06, 0x01, 0x00, 0x04, 0x0b, 0x08, 0x00, 0x09, 0x00, 0x00, 0x00
        /*0020*/ 	.byte	0x00, 0x00, 0x00, 0x00


//--------------------- .nv.info._Z19matmul_tiled_kernelPKfS0_Pfi --------------------------
	.section	.nv.info._Z19matmul_tiled_kernelPKfS0_Pfi,"",@"SHT_CUDA_INFO"
	.sectionflags	@""
	.align	4


	//----- nvinfo : EIATTR_CUDA_API_VERSION
	.align		4
        /*0000*/ 	.byte	0x04, 0x37
        /*0002*/ 	.short	(.L_7 - .L_6)
.L_6:
        /*0004*/ 	.word	0x00000082


	//----- nvinfo : EIATTR_KPARAM_INFO
	.align		4
.L_7:
        /*0008*/ 	.byte	0x04, 0x17
        /*000a*/ 	.short	(.L_9 - .L_8)
.L_8:
        /*000c*/ 	.word	0x00000000
        /*0010*/ 	.short	0x0003
        /*0012*/ 	.short	0x0018
        /*0014*/ 	.byte	0x00, 0xf0, 0x11, 0x00


	//----- nvinfo : EIATTR_KPARAM_INFO
	.align		4
.L_9:
        /*0018*/ 	.byte	0x04, 0x17
        /*001a*/ 	.short	(.L_11 - .L_10)
.L_10:
        /*001c*/ 	.word	0x00000000
        /*0020*/ 	.short	0x0002
        /*0022*/ 	.short	0x0010
        /*0024*/ 	.byte	0x00, 0xf5, 0x21, 0x00


	//----- nvinfo : EIATTR_KPARAM_INFO
	.align		4
.L_11:
        /*0028*/ 	.byte	0x04, 0x17
        /*002a*/ 	.short	(.L_13 - .L_12)
.L_12:
        /*002c*/ 	.word	0x00000000
        /*0030*/ 	.short	0x0001
        /*0032*/ 	.short	0x0008
        /*0034*/ 	.byte	0x00, 0xf5, 0x21, 0x00


	//----- nvinfo : EIATTR_KPARAM_INFO
	.align		4
.L_13:
        /*0038*/ 	.byte	0x04, 0x17
        /*003a*/ 	.short	(.L_15 - .L_14)
.L_14:
        /*003c*/ 	.word	0x00000000
        /*0040*/ 	.short	0x0000
        /*0042*/ 	.short	0x0000
        /*0044*/ 	.byte	0x00, 0xf5, 0x21, 0x00


	//----- nvinfo : EIATTR_SPARSE_MMA_MASK
	.align		4
.L_15:
        /*0048*/ 	.byte	0x03, 0x50
        /*004a*/ 	.short	0x0000


	//----- nvinfo : EIATTR_MAXREG_COUNT
	.align		4
        /*004c*/ 	.byte	0x03, 0x1b
        /*004e*/ 	.short	0x00ff


	//----- nvinfo : EIATTR_NUM_BARRIERS
	.align		4
        /*0050*/ 	.byte	0x02, 0x4c
        /*0052*/ 	.byte	0x01
	.zero		1


	//----- nvinfo : EIATTR_MERCURY_ISA_VERSION
	.align		4
        /*0054*/ 	.byte	0x03, 0x5f
        /*0056*/ 	.short	0x0101


	//----- nvinfo : EIATTR_VRC_CTA_INIT_COUNT
	.align		4
        /*0058*/ 	.byte	0x02, 0x4a
	.zero		1
	.zero		1


	//----- nvinfo : EIATTR_EXIT_INSTR_OFFSETS
	.align		4
        /*005c*/ 	.byte	0x04, 0x1c
        /*005e*/ 	.short	(.L_17 - .L_16)


	//   ....[0]....
.L_16:
        /*0060*/ 	.word	0x000005c0


	//   ....[1]....
        /*0064*/ 	.word	0x00000610


	//----- nvinfo : EIATTR_CBANK_PARAM_SIZE
	.align		4
.L_17:
        /*0068*/ 	.byte	0x03, 0x19
        /*006a*/ 	.short	0x001c


	//----- nvinfo : EIATTR_PARAM_CBANK
	.align		4
        /*006c*/ 	.byte	0x04, 0x0a
        /*006e*/ 	.short	(.L_19 - .L_18)
	.align		4
.L_18:
        /*0070*/ 	.word	index@(.nv.constant0._Z19matmul_tiled_kernelPKfS0_Pfi)
        /*0074*/ 	.short	0x0380
        /*0076*/ 	.short	0x001c


	//----- nvinfo : EIATTR_SW_WAR
	.align		4
.L_19:
        /*0078*/ 	.byte	0x04, 0x36
        /*007a*/ 	.short	(.L_21 - .L_20)
.L_20:
        /*007c*/ 	.word	0x00000008
.L_21:


//--------------------- .nv.callgraph             --------------------------
	.section	.nv.callgraph,"",@"SHT_CUDA_CALLGRAPH"
	.align	4
	.sectionentsize	8
	.align		4
        /*0000*/ 	.word	0x00000000
	.align		4
        /*0004*/ 	.word	0xffffffff
	.align		4
        /*0008*/ 	.word	0x00000000
	.align		4
        /*000c*/ 	.word	0xfffffffe
	.align		4
        /*0010*/ 	.word	0x00000000
	.align		4
        /*0014*/ 	.word	0xfffffffd
	.align		4
        /*0018*/ 	.word	0x00000000
	.align		4
        /*001c*/ 	.word	0xfffffffc


//--------------------- .text._Z19matmul_tiled_kernelPKfS0_Pfi --------------------------
	.section	.text._Z19matmul_tiled_kernelPKfS0_Pfi,"ax",@progbits
	.align	128
        .global         _Z19matmul_tiled_kernelPKfS0_Pfi
        .type           _Z19matmul_tiled_kernelPKfS0_Pfi,@function
        .size           _Z19matmul_tiled_kernelPKfS0_Pfi,(.L_x_3 - _Z19matmul_tiled_kernelPKfS0_Pfi)
        .other          _Z19matmul_tiled_kernelPKfS0_Pfi,@"STO_CUDA_ENTRY STV_DEFAULT"
_Z19matmul_tiled_kernelPKfS0_Pfi:
.text._Z19matmul_tiled_kernelPKfS0_Pfi:
[----:B------:R-:W-:Y:S01]  /*0000*/  LDC R1, c[0x0][0x37c] ;  /* 0x0000df00ff017b82 */ /* 0x000fe20000000800 */
[----:B------:R-:W0:Y:S01]  /*0010*/  LDCU UR4, c[0x0][0x398] ;  /* 0x00007300ff0477ac */ /* 0x000e220008000800 */
[----:B------:R-:W1:Y:S01]  /*0020*/  S2R R2, SR_TID.Y ;  /* 0x0000000000027919 */ /* 0x000e620000002200 */
[----:B------:R-:W-:Y:S01]  /*0030*/  HFMA2 R25, -RZ, RZ, 0, 0 ;  /* 0x00000000ff197431 */ /* 0x000fe200000001ff */
[----:B------:R-:W2:Y:S01]  /*0040*/  LDCU.64 UR8, c[0x0][0x358] ;  /* 0x00006b00ff0877ac */ /* 0x000ea20008000a00 */
[----:B------:R-:W1:Y:S01]  /*0050*/  S2R R5, SR_CTAID.Y ;  /* 0x0000000000057919 */ /* 0x000e620000002600 */
[----:B------:R-:W3:Y:S01]  /*0060*/  S2R R3, SR_TID.X ;  /* 0x0000000000037919 */ /* 0x000ee20000002100 */
[----:B------:R-:W3:Y:S01]  /*0070*/  S2R R10, SR_CTAID.X ;  /* 0x00000000000a7919 */ /* 0x000ee20000002500 */
[----:B0-----:R-:W-:-:S04]  /*0080*/  MOV R6, UR4 ;  /* 0x0000000400067c02 */ /* 0x001fc80008000f00 */
[----:B------:R-:W-:Y:S02]  /*0090*/  ISETP.GE.AND P0, PT, R6, 0x1, PT ;  /* 0x000000010600780c */ /* 0x000fe40003f06270 */
[----:B-1----:R-:W-:Y:S02]  /*00a0*/  LEA R4, R5, R2, 0x4 ;  /* 0x0000000205047211 */ /* 0x002fe400078e20ff */
[----:B---3--:R-:W-:-:S09]  /*00b0*/  LEA R5, R10, R3, 0x4 ;  /* 0x000000030a057211 */ /* 0x008fd200078e20ff */
[----:B--2---:R-:W-:Y:S05]  /*00c0*/  @!P0 BRA `(.L_x_0) ;  /* 0x0000000400348947 */ /* 0x004fea0003800000 */
[----:B------:R-:W0:Y:S01]  /*00d0*/  S2UR UR6, SR_CgaCtaId ;  /* 0x00000000000679c3 */ /* 0x000e220000008800 */
[----:B------:R-:W-:Y:S01]  /*00e0*/  UMOV UR4, 0x400 ;  /* 0x0000040000047882 */ /* 0x000fe20000000000 */
[----:B------:R-:W-:Y:S01]  /*00f0*/  IADD3 R8, PT, PT, R6, 0xf, RZ ;  /* 0x0000000f06087810 */ /* 0x000fe20007ffe0ff */
[----:B------:R-:W-:Y:S01]  /*0100*/  UIADD3 UR5, UPT, UPT, UR4, 0x400, URZ ;  /* 0x0000040004057890 */ /* 0x000fe2000fffe0ff */
[-CC-:B------:R-:W-:Y:S01]  /*0110*/  IMAD R7, R2, R6.reuse, R3.reuse ;  /* 0x0000000602077224 */ /* 0x180fe200078e0203 */
[----:B------:R-:W-:Y:S01]  /*0120*/  MOV R25, RZ ;  /* 0x000000ff00197202 */ /* 0x000fe20000000f00 */
[----:B------:R-:W-:Y:S01]  /*0130*/  IMAD R18, R4, R6, R3 ;  /* 0x0000000604127224 */ /* 0x000fe200078e0203 */
[----:B------:R-:W-:Y:S01]  /*0140*/  SHF.R.U32.HI R8, RZ, 0x4, R8 ;  /* 0x00000004ff087819 */ /* 0x000fe20000011608 */
[----:B------:R-:W1:Y:S01]  /*0150*/  LDC R0, c[0x0][0x398] ;  /* 0x0000e600ff007b82 */ /* 0x000e620000000800 */
[----:B------:R-:W-:Y:S02]  /*0160*/  IMAD R7, R10, 0x10, R7 ;  /* 0x000000100a077824 */ /* 0x000fe400078e0207 */
[----:B------:R-:W-:-:S05]  /*0170*/  IADD3 R19, PT, PT, -R8, RZ, RZ ;  /* 0x000000ff08137210 */ /* 0x000fca0007ffe1ff */
[----:B------:R-:W2:Y:S01]  /*0180*/  LDC.64 R22, c[0x0][0x380] ;  /* 0x0000e000ff167b82 */ /* 0x000ea20000000a00 */
[----:B0-----:R-:W-:Y:S02]  /*0190*/  ULEA UR5, UR6, UR5, 0x18 ;  /* 0x0000000506057291 */ /* 0x001fe4000f8ec0ff */
[----:B------:R-:W-:-:S04]  /*01a0*/  ULEA UR4, UR6, UR4, 0x18 ;  /* 0x0000000406047291 */ /* 0x000fc8000f8ec0ff */
[----:B------:R-:W-:Y:S02]  /*01b0*/  LEA R17, R3, UR5, 0x2 ;  /* 0x0000000503117c11 */ /* 0x000fe4000f8e10ff */
[----:B------:R-:W-:-:S03]  /*01c0*/  LEA R16, R2, UR4, 0x6 ;  /* 0x0000000402107c11 */ /* 0x000fc6000f8e30ff */
[----:B------:R-:W-:Y:S01]  /*01d0*/  IMAD R21, R2, 0x40, R17 ;  /* 0x0000004002157824 */ /* 0x000fe200078e0211 */
[----:B------:R-:W-:-:S07]  /*01e0*/  LEA R20, R3, R16, 0x2 ;  /* 0x0000001003147211 */ /* 0x000fce00078e10ff */
.L_x_1:
[----:B-1----:R-:W-:Y:S01]  /*01f0*/  MOV R6, R0 ;  /* 0x0000000000067202 */ /* 0x002fe20000000f00 */
[----:B------:R-:W-:Y:S01]  /*0200*/  HFMA2 R29, -RZ, RZ, 0, 0 ;  /* 0x00000000ff1d7431 */ /* 0x000fe200000001ff */
[----:B------:R-:W-:Y:S02]  /*0210*/  VIMNMX R9, PT, PT, R5, R2, !PT ;  /* 0x0000000205097248 */ /* 0x000fe40007fe0100 */
[-C--:B------:R-:W-:Y:S02]  /*0220*/  ISETP.GE.AND P0, PT, R3, R6.reuse, PT ;  /* 0x000000060300720c */ /* 0x080fe40003f06270 */
[-C--:B------:R-:W-:Y:S01]  /*0230*/  ISETP.GE.AND P1, PT, R9, R6.reuse, PT ;  /* 0x000000060900720c */ /* 0x080fe20003f26270 */
[----:B--2---:R-:W-:Y:S01]  /*0240*/  IMAD.WIDE R8, R18, 0x4, R22 ;  /* 0x0000000412087825 */ /* 0x004fe200078e0216 */
[----:B------:R-:W-:Y:S02]  /*0250*/  ISETP.GE.U32.OR P0, PT, R4, R6, P0 ;  /* 0x000000060400720c */ /* 0x000fe40000706470 */
[----:B------:R-:W-:-:S09]  /*0260*/  MOV R24, RZ ;  /* 0x000000ff00187202 */ /* 0x000fd20000000f00 */
[----:B------:R-:W0:Y:S02]  /*0270*/  @!P1 LDC.64 R10, c[0x0][0x388] ;  /* 0x0000e200ff0a9b82 */ /* 0x000e240000000a00 */
[----:B------:R-:W2:Y:S01]  /*0280*/  @!P0 LDG.E R29, desc[UR8][R8.64] ;  /* 0x00000008081d8981 */ /* 0x000ea2000c1e1900 */
[----:B0-----:R-:W-:-:S05]  /*0290*/  @!P1 IMAD.WIDE R10, R7, 0x4, R10 ;  /* 0x00000004070a9825 */ /* 0x001fca00078e020a */
[----:B------:R-:W3:Y:S01]  /*02a0*/  @!P1 LDG.E R24, desc[UR8][R10.64] ;  /* 0x000000080a189981 */ /* 0x000ee2000c1e1900 */
[----:B------:R-:W-:-:S05]  /*02b0*/  VIADD R19, R19, 0x1 ;  /* 0x0000000113137836 */ /* 0x000fca0000000000 */
[----:B------:R-:W-:Y:S02]  /*02c0*/  ISETP.NE.AND P0, PT, R19, RZ, PT ;  /* 0x000000ff1300720c */ /* 0x000fe40003f05270 */
[----:B------:R-:W-:Y:S02]  /*02d0*/  IADD3 R2, PT, PT, R2, 0x10, RZ ;  /* 0x0000001002027810 */ /* 0x000fe40007ffe0ff */
[----:B------:R-:W-:Y:S02]  /*02e0*/  IADD3 R18, PT, PT, R18, 0x10, RZ ;  /* 0x0000001012127810 */ /* 0x000fe40007ffe0ff */
[----:B------:R-:W-:Y:S02]  /*02f0*/  IADD3 R3, PT, PT, R3, 0x10, RZ ;  /* 0x0000001003037810 */ /* 0x000fe40007ffe0ff */
[----:B------:R-:W-:Y:S01]  /*0300*/  LEA R7, R6, R7, 0x4 ;  /* 0x0000000706077211 */ /* 0x000fe200078e20ff */
[----:B--2---:R-:W-:Y:S04]  /*0310*/  STS [R20], R29 ;  /* 0x0000001d14007388 */ /* 0x004fe80000000800 */
[----:B---3--:R-:W-:Y:S01]  /*0320*/  STS [R21], R24 ;  /* 0x0000001815007388 */ /* 0x008fe20000000800 */
[----:B------:R-:W-:Y:S06]  /*0330*/  BAR.SYNC.DEFER_BLOCKING 0x0 ;  /* 0x0000000000007b1d */ /* 0x000fec0000010000 */
[----:B------:R-:W-:Y:S04]  /*0340*/  LDS R26, [R17] ;  /* 0x00000000111a7984 */ /* 0x000fe80000000800 */
[----:B------:R-:W0:Y:S04]  /*0350*/  LDS.128 R12, [R16] ;  /* 0x00000000100c7984 */ /* 0x000e280000000c00 */
[----:B------:R-:W1:Y:S04]  /*0360*/  LDS R28, [R17+0x40] ;  /* 0x00004000111c7984 */ /* 0x000e680000000800 */
[----:B------:R-:W2:Y:S04]  /*0370*/  LDS R27, [R17+0x80] ;  /* 0x00008000111b7984 */ /* 0x000ea80000000800 */
[----:B------:R-:W-:Y:S04]  /*0380*/  LDS.128 R8, [R16+0x10] ;  /* 0x0000100010087984 */ /* 0x000fe80000000c00 */
[----:B------:R-:W-:Y:S01]  /*0390*/  LDS R24, [R17+0x140] ;  /* 0x0001400011187984 */ /* 0x000fe20000000800 */
[----:B0-----:R-:W-:-:S03]  /*03a0*/  FFMA R26, R12, R26, R25 ;  /* 0x0000001a0c1a7223 */ /* 0x001fc60000000019 */
[----:B------:R-:W0:Y:S01]  /*03b0*/  LDS R12, [R17+0xc0] ;  /* 0x0000c000110c7984 */ /* 0x000e220000000800 */
[----:B-1----:R-:W-:-:S03]  /*03c0*/  FFMA R26, R28, R13, R26 ;  /* 0x0000000d1c1a7223 */ /* 0x002fc6000000001a */
[----:B------:R-:W1:Y:S04]  /*03d0*/  LDS R13, [R17+0x100] ;  /* 0x00010000110d7984 */ /* 0x000e680000000800 */
[----:B------:R-:W3:Y:S01]  /*03e0*/  LDS R25, [R17+0x180] ;  /* 0x0001800011197984 */ /* 0x000ee20000000800 */
[----:B--2---:R-:W-:-:S04]  /*03f0*/  FFMA R27, R27, R14, R26 ;  /* 0x0000000e1b1b7223 */ /* 0x004fc8000000001a */
[----:B0-----:R-:W-:Y:S02]  /*0400*/  FFMA R15, R12, R15, R27 ;  /* 0x0000000f0c0f7223 */ /* 0x001fe4000000001b */
[----:B------:R-:W-:Y:S02]  /*0410*/  LDS R27, [R17+0x200] ;  /* 0x00020000111b7984 */ /* 0x000fe40000000800 */
[----:B-1----:R-:W-:Y:S02]  /*0420*/  FFMA R13, R8, R13, R15 ;  /* 0x0000000d080d7223 */ /* 0x002fe4000000000f */
[----:B------:R-:W0:Y:S02]  /*0430*/  LDS R8, [R17+0x1c0] ;  /* 0x0001c00011087984 */ /* 0x000e240000000800 */
[----:B------:R-:W-:Y:S02]  /*0440*/  FFMA R26, R24, R9, R13 ;  /* 0x00000009181a7223 */ /* 0x000fe4000000000d */
[----:B------:R-:W1:Y:S04]  /*0450*/  LDS.128 R12, [R16+0x20] ;  /* 0x00002000100c7984 */ /* 0x000e680000000c00 */
[----:B------:R-:W2:Y:S01]  /*0460*/  LDS R24, [R17+0x240] ;  /* 0x0002400011187984 */ /* 0x000ea20000000800 */
[----:B---3--:R-:W-:-:S03]  /*0470*/  FFMA R9, R25, R10, R26 ;  /* 0x0000000a19097223 */ /* 0x008fc6000000001a */
[----:B------:R-:W3:Y:S01]  /*0480*/  LDS R25, [R17+0x280] ;  /* 0x0002800011197984 */ /* 0x000ee20000000800 */
[----:B0-----:R-:W-:-:S04]  /*0490*/  FFMA R9, R8, R11, R9 ;  /* 0x0000000b08097223 */ /* 0x001fc80000000009 */
[----:B-1----:R-:W-:Y:S02]  /*04a0*/  FFMA R9, R12, R27, R9 ;  /* 0x0000001b0c097223 */ /* 0x002fe40000000009 */
[----:B------:R-:W0:Y:S02]  /*04b0*/  LDS R12, [R17+0x2c0] ;  /* 0x0002c000110c7984 */ /* 0x000e240000000800 */
[----:B--2---:R-:W-:Y:S02]  /*04c0*/  FFMA R24, R24, R13, R9 ;  /* 0x0000000d18187223 */ /* 0x004fe40000000009 */
[----:B------:R-:W-:Y:S04]  /*04d0*/  LDS R13, [R17+0x300] ;  /* 0x00030000110d7984 */ /* 0x000fe80000000800 */
[----:B------:R-:W1:Y:S01]  /*04e0*/  LDS.128 R8, [R16+0x30] ;  /* 0x0000300010087984 */ /* 0x000e620000000c00 */
[----:B---3--:R-:W-:-:S03]  /*04f0*/  FFMA R25, R25, R14, R24 ;  /* 0x0000000e19197223 */ /* 0x008fc60000000018 */
[----:B------:R-:W2:Y:S04]  /*0500*/  LDS R27, [R17+0x340] ;  /* 0x00034000111b7984 */ /* 0x000ea80000000800 */
[----:B------:R-:W3:Y:S04]  /*0510*/  LDS R24, [R17+0x380] ;  /* 0x0003800011187984 */ /* 0x000ee80000000800 */
[----:B------:R-:W4:Y:S01]  /*0520*/  LDS R14, [R17+0x3c0] ;  /* 0x0003c000110e7984 */ /* 0x000f220000000800 */
[----:B0-----:R-:W-:-:S04]  /*0530*/  FFMA R15, R12, R15, R25 ;  /* 0x0000000f0c0f7223 */ /* 0x001fc80000000019 */
[----:B-1----:R-:W-:-:S04]  /*0540*/  FFMA R8, R8, R13, R15 ;  /* 0x0000000d08087223 */ /* 0x002fc8000000000f */
[----:B--2---:R-:W-:-:S04]  /*0550*/  FFMA R9, R27, R9, R8 ;  /* 0x000000091b097223 */ /* 0x004fc80000000008 */
[----:B---3--:R-:W-:-:S04]  /*0560*/  FFMA R9, R24, R10, R9 ;  /* 0x0000000a18097223 */ /* 0x008fc80000000009 */
[----:B----4-:R-:W-:Y:S01]  /*0570*/  FFMA R25, R14, R11, R9 ;  /* 0x0000000b0e197223 */ /* 0x010fe20000000009 */
[----:B------:R-:W-:Y:S06]  /*0580*/  BAR.SYNC.DEFER_BLOCKING 0x0 ;  /* 0x0000000000007b1d */ /* 0x000fec0000010000 */
[----:B------:R-:W-:Y:S05]  /*0590*/  @P0 BRA `(.L_x_1) ;  /* 0xfffffffc00140947 */ /* 0x000fea000383ffff */
.L_x_0:
[----:B------:R-:W-:-:S04]  /*05a0*/  VIMNMX R3, PT, PT, R4, R5, !PT ;  /* 0x0000000504037248 */ /* 0x000fc80007fe0100 */
[----:B------:R-:W-:-:S13]  /*05b0*/  ISETP.GE.AND P0, PT, R3, R6, PT ;  /* 0x000000060300720c */ /* 0x000fda0003f06270 */
[----:B------:R-:W-:Y:S05]  /*05c0*/  @P0 EXIT ;  /* 0x000000000000094d */ /* 0x000fea0003800000 */
[----:B------:R-:W0:Y:S01]  /*05d0*/  LDC.64 R2, c[0x0][0x390] ;  /* 0x0000e400ff027b82 */ /* 0x000e220000000a00 */
[----:B------:R-:W-:-:S04]  /*05e0*/  IMAD R5, R4, R6, R5 ;  /* 0x0000000604057224 */ /* 0x000fc800078e0205 */
[----:B0-----:R-:W-:-:S05]  /*05f0*/  IMAD.WIDE R2, R5, 0x4, R2 ;  /* 0x0000000405027825 */ /* 0x001fca00078e0202 */
[----:B------:R-:W-:Y:S01]  /*0600*/  STG.E desc[UR8][R2.64], R25 ;  /* 0x0000001902007986 */ /* 0x000fe2000c101908 */
[----:B------:R-:W-:Y:S05]  /*0610*/  EXIT ;  /* 0x000000000000794d */ /* 0x000fea0003800000 */
.L_x_2:
[----:B------:R-:W-:-:S00]  /*0620*/  BRA `(.L_x_2) ;  /* 0xfffffffc00fc7947 */ /* 0x000fc0000383ffff */
[----:B------:R-:W-:-:S00]  /*0630*/  NOP ;  /* 0x0000000000007918 */ /* 0x000fc00000000000 */
        /* <DEDUP_REMOVED lines=12> */
.L_x_3:


//--------------------- .nv.shared._Z19matmul_tiled_kernelPKfS0_Pfi --------------------------
	.section	.nv.shared._Z19matmul_tiled_kernelPKfS0_Pfi,"aw",@nobits
	.sectionflags	@""
	.align	4
.nv.shared._Z19matmul_tiled_kernelPKfS0_Pfi:
	.zero		3072


//--------------------- .nv.shared.reserved.0     --------------------------
	.section	.nv.shared.reserved.0,"aw",@nobits
	.weak		__nv_reservedSMEM_offset_0_alias
	.size		__nv_reservedSMEM_offset_0_alias, 0, 64
	.other		__nv_reservedSMEM_offset_0_alias,@"STO_CUDA_RESERVED_SHARED STV_DEFAULT"
__nv_reservedSMEM_offset_0_alias:
	.zero		0
	.zero		64


//--------------------- .nv.constant0._Z19matmul_tiled_kernelPKfS0_Pfi --------------------------
	.section	.nv.constant0._Z19matmul_tiled_kernelPKfS0_Pfi,"a",@progbits
	.sectionflags	@""
	.align	4
.nv.constant0._Z19matmul_tiled_kernelPKfS0_Pfi:
	.zero		924


//--------------------- SYMBOLS --------------------------

	.type		.nv.reservedSmem.offset0,@object
	.size		.nv.reservedSmem.offset0,0x4
	.type		.nv.reservedSmem.cap,@object
	.size		.nv.reservedSmem.cap,0x4
